	.headerflags	@"EF_CUDA_TEXMODE_UNIFIED EF_CUDA_64BIT_ADDRESS EF_CUDA_ACCELERATORS EF_CUDA_SM90 EF_CUDA_VIRTUAL_SM(EF_CUDA_SM90)"
	.elftype	@"ET_EXEC"


//--------------------- .nv.info                  --------------------------
	.section	.nv.info,"",@"SHT_CUDA_INFO"
	.align	4


	//----- nvinfo : EIATTR_REGCOUNT
	.align		4
        /*0000*/ 	.byte	0x04, 0x2f
        /*0002*/ 	.short	(.L_3 - .L_2)
	.align		4
.L_2:
        /*0004*/ 	.word	index@(triton_poi_fused__native_batch_norm_legit_no_training_add_relu_16)
        /*0008*/ 	.word	0x00000020


	//----- nvinfo : EIATTR_MIN_STACK_SIZE
	.align		4
.L_3:
        /*000c*/ 	.byte	0x04, 0x12
        /*000e*/ 	.short	(.L_5 - .L_4)
	.align		4
.L_4:
        /*0010*/ 	.word	index@(triton_poi_fused__native_batch_norm_legit_no_training_add_relu_16)
        /*0014*/ 	.word	0x00000000


	//----- nvinfo : EIATTR_FRAME_SIZE
	.align		4
.L_5:
        /*0018*/ 	.byte	0x04, 0x11
        /*001a*/ 	.short	(.L_7 - .L_6)
	.align		4
.L_6:
        /*001c*/ 	.word	index@(triton_poi_fused__native_batch_norm_legit_no_training_add_relu_16)
        /*0020*/ 	.word	0x00000000


	//----- nvinfo : EIATTR_MIN_STACK_SIZE
	.align		4
.L_7:
        /*0024*/ 	.byte	0x04, 0x12
        /*0026*/ 	.short	(.L_9 - .L_8)
	.align		4
.L_8:
        /*0028*/ 	.word	index@(triton_poi_fused__native_batch_norm_legit_no_training_add_relu_16)
        /*002c*/ 	.word	0x00000000
.L_9:


//--------------------- .nv.info.triton_poi_fused__native_batch_norm_legit_no_training_add_relu_16 --------------------------
	.section	.nv.info.triton_poi_fused__native_batch_norm_legit_no_training_add_relu_16,"",@"SHT_CUDA_INFO"
	.sectionflags	@""
	.align	4


	//----- nvinfo : EIATTR_CUDA_API_VERSION
	.align		4
        /*0000*/ 	.byte	0x04, 0x37
        /*0002*/ 	.short	(.L_11 - .L_10)
.L_10:
        /*0004*/ 	.word	0x0000007c


	//----- nvinfo : EIATTR_KPARAM_INFO
	.align		4
.L_11:
        /*0008*/ 	.byte	0x04, 0x17
        /*000a*/ 	.short	(.L_13 - .L_12)
.L_12:
        /*000c*/ 	.word	0x00000000
        /*0010*/ 	.short	0x000b
        /*0012*/ 	.short	0x0058
        /*0014*/ 	.byte	0x00, 0xf0, 0x11, 0x00


	//----- nvinfo : EIATTR_KPARAM_INFO
	.align		4
.L_13:
        /*0018*/ 	.byte	0x04, 0x17
        /*001a*/ 	.short	(.L_15 - .L_14)
.L_14:
        /*001c*/ 	.word	0x00000000
        /*0020*/ 	.short	0x000a
        /*0022*/ 	.short	0x0050
        /*0024*/ 	.byte	0x00, 0xf4, 0x21, 0x00


	//----- nvinfo : EIATTR_KPARAM_INFO
	.align		4
.L_15:
        /*0028*/ 	.byte	0x04, 0x17
        /*002a*/ 	.short	(.L_17 - .L_16)
.L_16:
        /*002c*/ 	.word	0x00000000
        /*0030*/ 	.short	0x0009
        /*0032*/ 	.short	0x0048
        /*0034*/ 	.byte	0x00, 0xf4, 0x21, 0x00


	//----- nvinfo : EIATTR_KPARAM_INFO
	.align		4
.L_17:
        /*0038*/ 	.byte	0x04, 0x17
        /*003a*/ 	.short	(.L_19 - .L_18)
.L_18:
        /*003c*/ 	.word	0x00000000
        /*0040*/ 	.short	0x0008
        /*0042*/ 	.short	0x0040
        /*0044*/ 	.byte	0x00, 0xf4, 0x21, 0x00


	//----- nvinfo : EIATTR_KPARAM_INFO
	.align		4
.L_19:
        /*0048*/ 	.byte	0x04, 0x17
        /*004a*/ 	.short	(.L_21 - .L_20)
.L_20:
        /*004c*/ 	.word	0x00000000
        /*0050*/ 	.short	0x0007
        /*0052*/ 	.short	0x0038
        /*0054*/ 	.byte	0x00, 0xf4, 0x21, 0x00


	//----- nvinfo : EIATTR_KPARAM_INFO
	.align		4
.L_21:
        /*0058*/ 	.byte	0x04, 0x17
        /*005a*/ 	.short	(.L_23 - .L_22)
.L_22:
        /*005c*/ 	.word	0x00000000
        /*0060*/ 	.short	0x0006
        /*0062*/ 	.short	0x0030
        /*0064*/ 	.byte	0x00, 0xf4, 0x21, 0x00


	//----- nvinfo : EIATTR_KPARAM_INFO
	.align		4
.L_23:
        /*0068*/ 	.byte	0x04, 0x17
        /*006a*/ 	.short	(.L_25 - .L_24)
.L_24:
        /*006c*/ 	.word	0x00000000
        /*0070*/ 	.short	0x0005
        /*0072*/ 	.short	0x0028
        /*0074*/ 	.byte	0x00, 0xf4, 0x21, 0x00


	//----- nvinfo : EIATTR_KPARAM_INFO
	.align		4
.L_25:
        /*0078*/ 	.byte	0x04, 0x17
        /*007a*/ 	.short	(.L_27 - .L_26)
.L_26:
        /*007c*/ 	.word	0x00000000
        /*0080*/ 	.short	0x0004
        /*0082*/ 	.short	0x0020
        /*0084*/ 	.byte	0x00, 0xf4, 0x21, 0x00


	//----- nvinfo : EIATTR_KPARAM_INFO
	.align		4
.L_27:
        /*0088*/ 	.byte	0x04, 0x17
        /*008a*/ 	.short	(.L_29 - .L_28)
.L_28:
        /*008c*/ 	.word	0x00000000
        /*0090*/ 	.short	0x0003
        /*0092*/ 	.short	0x0018
        /*0094*/ 	.byte	0x00, 0xf4, 0x21, 0x00


	//----- nvinfo : EIATTR_KPARAM_INFO
	.align		4
.L_29:
        /*0098*/ 	.byte	0x04, 0x17
        /*009a*/ 	.short	(.L_31 - .L_30)
.L_30:
        /*009c*/ 	.word	0x00000000
        /*00a0*/ 	.short	0x0002
        /*00a2*/ 	.short	0x0010
        /*00a4*/ 	.byte	0x00, 0xf4, 0x21, 0x00


	//----- nvinfo : EIATTR_KPARAM_INFO
	.align		4
.L_31:
        /*00a8*/ 	.byte	0x04, 0x17
        /*00aa*/ 	.short	(.L_33 - .L_32)
.L_32:
        /*00ac*/ 	.word	0x00000000
        /*00b0*/ 	.short	0x0001
        /*00b2*/ 	.short	0x0008
        /*00b4*/ 	.byte	0x00, 0xf4, 0x21, 0x00


	//----- nvinfo : EIATTR_KPARAM_INFO
	.align		4
.L_33:
        /*00b8*/ 	.byte	0x04, 0x17
        /*00ba*/ 	.short	(.L_35 - .L_34)
.L_34:
        /*00bc*/ 	.word	0x00000000
        /*00c0*/ 	.short	0x0000
        /*00c2*/ 	.short	0x0000
        /*00c4*/ 	.byte	0x00, 0xf4, 0x21, 0x00


	//----- nvinfo : EIATTR_SPARSE_MMA_MASK
	.align		4
.L_35:
        /*00c8*/ 	.byte	0x03, 0x50
        /*00ca*/ 	.short	0x0000


	//----- nvinfo : EIATTR_MAXREG_COUNT
	.align		4
        /*00cc*/ 	.byte	0x03, 0x1b
        /*00ce*/ 	.short	0x00ff


	//----- nvinfo : EIATTR_EXIT_INSTR_OFFSETS
	.align		4
        /*00d0*/ 	.byte	0x04, 0x1c
        /*00d2*/ 	.short	(.L_37 - .L_36)


	//   ....[0]....
.L_36:
        /*00d4*/ 	.word	0x00000680


	//----- nvinfo : EIATTR_REQNTID
	.align		4
.L_37:
        /*00d8*/ 	.byte	0x04, 0x10
        /*00da*/ 	.short	(.L_39 - .L_38)
.L_38:
        /*00dc*/ 	.word	0x00000100
        /*00e0*/ 	.word	0x00000001
        /*00e4*/ 	.word	0x00000001


	//----- nvinfo : EIATTR_CBANK_PARAM_SIZE
	.align		4
.L_39:
        /*00e8*/ 	.byte	0x03, 0x19
        /*00ea*/ 	.short	0x005c


	//----- nvinfo : EIATTR_PARAM_CBANK
	.align		4
        /*00ec*/ 	.byte	0x04, 0x0a
        /*00ee*/ 	.short	(.L_41 - .L_40)
	.align		4
.L_40:
        /*00f0*/ 	.word	index@(.nv.constant0.triton_poi_fused__native_batch_norm_legit_no_training_add_relu_16)
        /*00f4*/ 	.short	0x0210
        /*00f6*/ 	.short	0x005c


	//----- nvinfo : EIATTR_SW_WAR
	.align		4
.L_41:
        /*00f8*/ 	.byte	0x04, 0x36
        /*00fa*/ 	.short	(.L_43 - .L_42)
.L_42:
        /*00fc*/ 	.word	0x00000008
.L_43:


//--------------------- .nv.callgraph             --------------------------
	.section	.nv.callgraph,"",@"SHT_CUDA_CALLGRAPH"
	.align	4
	.sectionentsize	8
	.align		4
        /*0000*/ 	.word	0x00000000
	.align		4
        /*0004*/ 	.word	0xffffffff
	.align		4
        /*0008*/ 	.word	0x00000000
	.align		4
        /*000c*/ 	.word	0xfffffffe
	.align		4
        /*0010*/ 	.word	0x00000000
	.align		4
        /*0014*/ 	.word	0xfffffffd
	.align		4
        /*0018*/ 	.word	0x00000000
	.align		4
        /*001c*/ 	.word	0xfffffffc


//--------------------- .nv.constant4             --------------------------
	.section	.nv.constant4,"a",@progbits
	.align	8
	.align		8
.nv.constant4:
        /*0000*/ 	.dword	_$_str
	.align		8
        /*0008*/ 	.dword	_$_str_$_2


//--------------------- .text.triton_poi_fused__native_batch_norm_legit_no_training_add_relu_16 --------------------------
	.section	.text.triton_poi_fused__native_batch_norm_legit_no_training_add_relu_16,"ax",@progbits
	.align	128
        .global         triton_poi_fused__native_batch_norm_legit_no_training_add_relu_16
        .type           triton_poi_fused__native_batch_norm_legit_no_training_add_relu_16,@function
        .size           triton_poi_fused__native_batch_norm_legit_no_training_add_relu_16,(.L_x_1 - triton_poi_fused__native_batch_norm_legit_no_training_add_relu_16)
        .other          triton_poi_fused__native_batch_norm_legit_no_training_add_relu_16,@"STO_CUDA_ENTRY STV_DEFAULT"
triton_poi_fused__native_batch_norm_legit_no_training_add_relu_16:
.text.triton_poi_fused__native_batch_norm_legit_no_training_add_relu_16:
[----:B------:R-:W-:Y:S01]  /*0000*/  LDC R1, c[0x0][0x28] ;  /* 0x00000a00ff017b82 */ /* 0x000fe20000000800 */
[----:B------:R-:W1:Y:S07]  /*0010*/  S2R R0, SR_TID.X ;  /* 0x0000000000007919 */ /* 0x000e6e0000002100 */
[----:B------:R-:W2:Y:S01]  /*0020*/  LDC.64 R6, c[0x0][0x228] ;  /* 0x00008a00ff067b82 */ /* 0x000ea20000000a00 */
[----:B------:R-:W-:Y:S01]  /*0030*/  ULDC.64 UR4, c[0x0][0x208] ;  /* 0x0000820000047ab9 */ /* 0x000fe20000000a00 */
[----:B------:R-:W3:Y:S06]  /*0040*/  S2R R5, SR_CTAID.X ;  /* 0x0000000000057919 */ /* 0x000eec0000002500 */
[----:B------:R-:W4:Y:S08]  /*0050*/  LDC.64 R12, c[0x0][0x218] ;  /* 0x00008600ff0c7b82 */ /* 0x000f300000000a00 */
[----:B------:R-:W5:Y:S08]  /*0060*/  LDC.64 R14, c[0x0][0x240] ;  /* 0x00009000ff0e7b82 */ /* 0x000f700000000a00 */
[----:B------:R-:W4:Y:S01]  /*0070*/  LDC.64 R16, c[0x0][0x220] ;  /* 0x00008800ff107b82 */ /* 0x000f220000000a00 */
[----:B-1----:R-:W-:-:S07]  /*0080*/  SHF.L.U32 R0, R0, 0x1, RZ ;  /* 0x0000000100007819 */ /* 0x002fce00000006ff */
[----:B------:R-:W1:Y:S01]  /*0090*/  LDC.64 R18, c[0x0][0x248] ;  /* 0x00009200ff127b82 */ /* 0x000e620000000a00 */
[----:B---3--:R-:W-:Y:S02]  /*00a0*/  SHF.R.S32.HI R3, RZ, 0x16, R5 ;  /* 0x00000016ff037819 */ /* 0x008fe40000011405 */
[----:B------:R-:W-:Y:S02]  /*00b0*/  LOP3.LUT R0, R0, 0x1fe, RZ, 0xc0, !PT ;  /* 0x000001fe00007812 */ /* 0x000fe400078ec0ff */
[----:B------:R-:W-:-:S03]  /*00c0*/  SGXT R3, R3, 0x1 ;  /* 0x000000010303781a */ /* 0x000fc60000000200 */
[----:B------:R-:W3:Y:S01]  /*00d0*/  LDC.64 R8, c[0x0][0x238] ;  /* 0x00008e00ff087b82 */ /* 0x000ee20000000a00 */
[----:B------:R-:W-:-:S04]  /*00e0*/  LEA R0, R5, R0, 0x9 ;  /* 0x0000000005007211 */ /* 0x000fc800078e48ff */
[----:B------:R-:W-:-:S03]  /*00f0*/  LEA.HI R4, R3, R0, RZ, 0x8 ;  /* 0x0000000003047211 */ /* 0x000fc600078f40ff */
[----:B------:R-:W1:Y:S01]  /*0100*/  LDC.64 R2, c[0x0][0x250] ;  /* 0x00009400ff027b82 */ /* 0x000e620000000a00 */
[----:B------:R-:W-:-:S04]  /*0110*/  LOP3.LUT R21, R4, 0xffffff00, RZ, 0xc0, !PT ;  /* 0xffffff0004157812 */ /* 0x000fc800078ec0ff */
[----:B------:R-:W-:-:S03]  /*0120*/  IADD3 R21, R0, -R21, RZ ;  /* 0x8000001500157210 */ /* 0x000fc60007ffe0ff */
[----:B------:R-:W3:Y:S02]  /*0130*/  LDC.64 R22, c[0x0][0x230] ;  /* 0x00008c00ff167b82 */ /* 0x000ee40000000a00 */
[----:B--2---:R-:W-:-:S06]  /*0140*/  IMAD.WIDE R6, R21, 0x4, R6 ;  /* 0x0000000415067825 */ /* 0x004fcc00078e0206 */
[----:B------:R-:W2:Y:S01]  /*0150*/  LDG.E.EL.64 R6, desc[UR4][R6.64] ;  /* 0x0000000406067981 */ /* 0x000ea2000c2e1b00 */
[----:B------:R-:W3:Y:S01]  /*0160*/  LDC.64 R10, c[0x0][0x258] ;  /* 0x00009600ff0a7b82 */ /* 0x000ee20000000a00 */
[----:B01----:R-:W-:-:S07]  /*0170*/  IMAD.WIDE R2, R21, 0x4, R2 ;  /* 0x0000000415027825 */ /* 0x003fce00078e0202 */
[----:B------:R-:W0:Y:S01]  /*0180*/  LDC.64 R4, c[0x0][0x260] ;  /* 0x00009800ff047b82 */ /* 0x000e220000000a00 */
[----:B------:R-:W2:Y:S01]  /*0190*/  LDG.E.EL.64 R2, desc[UR4][R2.64] ;  /* 0x0000000402027981 */ /* 0x000ea2000c2e1b00 */
[----:B----4-:R-:W-:-:S04]  /*01a0*/  IMAD.WIDE R12, R0, 0x4, R12 ;  /* 0x00000004000c7825 */ /* 0x010fc800078e020c */
[----:B-----5:R-:W-:Y:S02]  /*01b0*/  IMAD.WIDE R14, R0, 0x4, R14 ;  /* 0x00000004000e7825 */ /* 0x020fe400078e020e */
[----:B------:R-:W4:Y:S02]  /*01c0*/  LDG.E.64 R12, desc[UR4][R12.64] ;  /* 0x000000040c0c7981 */ /* 0x000f24000c1e1b00 */
[C---:B------:R-:W-:Y:S02]  /*01d0*/  IMAD.WIDE R16, R21.reuse, 0x4, R16 ;  /* 0x0000000415107825 */ /* 0x040fe400078e0210 */
[----:B------:R-:W5:Y:S02]  /*01e0*/  LDG.E.64 R14, desc[UR4][R14.64] ;  /* 0x000000040e0e7981 */ /* 0x000f64000c1e1b00 */
[C---:B------:R-:W-:Y:S02]  /*01f0*/  IMAD.WIDE R18, R21.reuse, 0x4, R18 ;  /* 0x0000000415127825 */ /* 0x040fe400078e0212 */
[----:B------:R-:W4:Y:S02]  /*0200*/  LDG.E.EL.64 R16, desc[UR4][R16.64] ;  /* 0x0000000410107981 */ /* 0x000f24000c2e1b00 */
[----:B---3--:R-:W-:-:S02]  /*0210*/  IMAD.WIDE R24, R21, 0x4, R8 ;  /* 0x0000000415187825 */ /* 0x008fc400078e0208 */
[----:B------:R-:W5:Y:S02]  /*0220*/  LDG.E.EL.64 R18, desc[UR4][R18.64] ;  /* 0x0000000412127981 */ /* 0x000f64000c2e1b00 */
[----:B------:R-:W-:-:S04]  /*0230*/  IMAD.WIDE R22, R21, 0x4, R22 ;  /* 0x0000000415167825 */ /* 0x000fc800078e0216 */
[C---:B------:R-:W-:Y:S02]  /*0240*/  IMAD.WIDE R10, R21.reuse, 0x4, R10 ;  /* 0x00000004150a7825 */ /* 0x040fe400078e020a */
[----:B------:R-:W3:Y:S02]  /*0250*/  LDG.E.EL.64 R22, desc[UR4][R22.64] ;  /* 0x0000000416167981 */ /* 0x000ee4000c2e1b00 */
[----:B0-----:R-:W-:Y:S02]  /*0260*/  IMAD.WIDE R8, R21, 0x4, R4 ;  /* 0x0000000415087825 */ /* 0x001fe400078e0204 */
[----:B------:R0:W3:Y:S04]  /*0270*/  LDG.E.EL.64 R4, desc[UR4][R24.64] ;  /* 0x0000000418047981 */ /* 0x0000e8000c2e1b00 */
[----:B------:R-:W3:Y:S04]  /*0280*/  LDG.E.EL.64 R10, desc[UR4][R10.64] ;  /* 0x000000040a0a7981 */ /* 0x000ee8000c2e1b00 */
[----:B------:R-:W3:Y:S01]  /*0290*/  LDG.E.EL.64 R8, desc[UR4][R8.64] ;  /* 0x0000000408087981 */ /* 0x000ee2000c2e1b00 */
[----:B--2---:R-:W-:Y:S01]  /*02a0*/  FADD R6, R6, 9.9999997473787516356e-06 ;  /* 0x3727c5ac06067421 */ /* 0x004fe20000000000 */
[----:B------:R-:W-:-:S05]  /*02b0*/  FADD R7, R7, 9.9999997473787516356e-06 ;  /* 0x3727c5ac07077421 */ /* 0x000fca0000000000 */
[----:B------:R-:W1:Y:S01]  /*02c0*/  MUFU.SQRT R6, R6 ;  /* 0x0000000600067308 */ /* 0x000e620000002000 */
[----:B------:R-:W-:Y:S01]  /*02d0*/  FADD R20, R2, 9.9999997473787516356e-06 ;  /* 0x3727c5ac02147421 */ /* 0x000fe20000000000 */
[----:B------:R-:W-:-:S06]  /*02e0*/  FADD R3, R3, 9.9999997473787516356e-06 ;  /* 0x3727c5ac03037421 */ /* 0x000fcc0000000000 */
[----:B------:R-:W2:Y:S08]  /*02f0*/  MUFU.SQRT R21, R7 ;  /* 0x0000000700157308 */ /* 0x000eb00000002000 */
[----:B------:R-:W4:Y:S01]  /*0300*/  MUFU.SQRT R26, R20 ;  /* 0x00000014001a7308 */ /* 0x000f220000002000 */
[----:B-1----:R-:W-:-:S07]  /*0310*/  FSETP.GT.AND P6, PT, R6, 8.50705917302346158658e+37, PT ;  /* 0x7e8000000600780b */ /* 0x002fce0003fc4000 */
[----:B0-----:R-:W0:Y:S01]  /*0320*/  MUFU.SQRT R25, R3 ;  /* 0x0000000300197308 */ /* 0x001e220000002000 */
[----:B------:R-:W-:Y:S01]  /*0330*/  HFMA2.MMA R2, -RZ, RZ, 1.625, 0 ;  /* 0x3e800000ff027435 */ /* 0x000fe200000001ff */
[----:B------:R-:W-:Y:S02]  /*0340*/  FSETP.GEU.AND P5, PT, R6, 1.175494350822287508e-38, PT ;  /* 0x008000000600780b */ /* 0x000fe40003fae000 */
[C---:B--2---:R-:W-:Y:S02]  /*0350*/  FSETP.GT.AND P4, PT, R21.reuse, 8.50705917302346158658e+37, PT ;  /* 0x7e8000001500780b */ /* 0x044fe40003f84000 */
[C---:B----4-:R-:W-:Y:S02]  /*0360*/  FSETP.GT.AND P3, PT, R26.reuse, 8.50705917302346158658e+37, PT ;  /* 0x7e8000001a00780b */ /* 0x050fe40003f64000 */
[----:B------:R-:W-:Y:S01]  /*0370*/  FSETP.GEU.AND P0, PT, R26, 1.175494350822287508e-38, PT ;  /* 0x008000001a00780b */ /* 0x000fe20003f0e000 */
[----:B------:R-:W-:Y:S01]  /*0380*/  @P6 FMUL R6, R6, 0.25 ;  /* 0x3e80000006066820 */ /* 0x000fe20000400000 */
[----:B------:R-:W-:-:S02]  /*0390*/  FSETP.GEU.AND P2, PT, R21, 1.175494350822287508e-38, PT ;  /* 0x008000001500780b */ /* 0x000fc40003f4e000 */
[C---:B0-----:R-:W-:Y:S02]  /*03a0*/  FSETP.GT.AND P1, PT, R25.reuse, 8.50705917302346158658e+37, PT ;  /* 0x7e8000001900780b */ /* 0x041fe40003f24000 */
[----:B------:R-:W-:Y:S02]  /*03b0*/  FSEL R3, R2, 1, P6 ;  /* 0x3f80000002037808 */ /* 0x000fe40003000000 */
[----:B------:R-:W-:Y:S01]  /*03c0*/  FSETP.GEU.AND P6, PT, R25, 1.175494350822287508e-38, PT ;  /* 0x008000001900780b */ /* 0x000fe20003fce000 */
[----:B------:R-:W-:Y:S02]  /*03d0*/  @!P5 FMUL R6, R6, 16777216 ;  /* 0x4b8000000606d820 */ /* 0x000fe40000400000 */
[----:B------:R-:W-:Y:S01]  /*03e0*/  @P3 FMUL R26, R26, 0.25 ;  /* 0x3e8000001a1a3820 */ /* 0x000fe20000400000 */
[----:B------:R-:W-:Y:S01]  /*03f0*/  @P4 FMUL R21, R21, 0.25 ;  /* 0x3e80000015154820 */ /* 0x000fe20000400000 */
[----:B------:R-:W0:Y:S02]  /*0400*/  MUFU.RCP R20, R6 ;  /* 0x0000000600147308 */ /* 0x000e240000001000 */
[----:B------:R-:W-:Y:S01]  /*0410*/  @!P0 FMUL R26, R26, 16777216 ;  /* 0x4b8000001a1a8820 */ /* 0x000fe20000400000 */
[----:B------:R-:W-:Y:S01]  /*0420*/  @!P2 FMUL R21, R21, 16777216 ;  /* 0x4b8000001515a820 */ /* 0x000fe20000400000 */
[----:B------:R-:W-:-:S04]  /*0430*/  @P1 FMUL R25, R25, 0.25 ;  /* 0x3e80000019191820 */ /* 0x000fc80000400000 */
[----:B------:R-:W-:Y:S01]  /*0440*/  @!P6 FMUL R25, R25, 16777216 ;  /* 0x4b8000001919e820 */ /* 0x000fe20000400000 */
[----:B------:R-:W1:Y:S01]  /*0450*/  MUFU.RCP R7, R26 ;  /* 0x0000001a00077308 */ /* 0x000e620000001000 */
[----:B------:R-:W-:Y:S01]  /*0460*/  @!P5 FMUL R3, R3, 16777216 ;  /* 0x4b8000000303d820 */ /* 0x000fe20000400000 */
[----:B------:R-:W-:-:S06]  /*0470*/  FSEL R28, R2, 1, P3 ;  /* 0x3f800000021c7808 */ /* 0x000fcc0001800000 */
[----:B------:R-:W2:Y:S01]  /*0480*/  MUFU.RCP R21, R21 ;  /* 0x0000001500157308 */ /* 0x000ea20000001000 */
[----:B------:R-:W-:-:S07]  /*0490*/  FSEL R24, R2, 1, P4 ;  /* 0x3f80000002187808 */ /* 0x000fce0002000000 */
[----:B------:R-:W4:Y:S01]  /*04a0*/  MUFU.RCP R6, R25 ;  /* 0x0000001900067308 */ /* 0x000f220000001000 */
[----:B------:R-:W-:Y:S01]  /*04b0*/  FSEL R27, R2, 1, P1 ;  /* 0x3f800000021b7808 */ /* 0x000fe20000800000 */
[----:B0-----:R-:W-:Y:S01]  /*04c0*/  FMUL R20, R20, R3 ;  /* 0x0000000314147220 */ /* 0x001fe20000400000 */
[----:B------:R-:W-:Y:S01]  /*04d0*/  @!P0 FMUL R28, R28, 16777216 ;  /* 0x4b8000001c1c8820 */ /* 0x000fe20000400000 */
[----:B------:R-:W0:Y:S01]  /*04e0*/  LDC.64 R2, c[0x0][0x210] ;  /* 0x00008400ff027b82 */ /* 0x000e220000000a00 */
[----:B------:R-:W-:Y:S01]  /*04f0*/  @!P2 FMUL R24, R24, 16777216 ;  /* 0x4b8000001818a820 */ /* 0x000fe20000400000 */
[----:B------:R-:W-:Y:S01]  /*0500*/  @!P6 FMUL R27, R27, 16777216 ;  /* 0x4b8000001b1be820 */ /* 0x000fe20000400000 */
[----:B-1----:R-:W-:Y:S01]  /*0510*/  FMUL R7, R7, R28 ;  /* 0x0000001c07077220 */ /* 0x002fe20000400000 */
[----:B------:R-:W-:Y:S01]  /*0520*/  FADD R29, R12, -R16 ;  /* 0x800000100c1d7221 */ /* 0x000fe20000000000 */
[----:B-----5:R-:W-:Y:S01]  /*0530*/  FADD R14, R14, -R18 ;  /* 0x800000120e0e7221 */ /* 0x020fe20000000000 */
[----:B--2---:R-:W-:Y:S01]  /*0540*/  FMUL R21, R21, R24 ;  /* 0x0000001815157220 */ /* 0x004fe20000400000 */
[----:B------:R-:W-:Y:S01]  /*0550*/  FADD R12, R13, -R17 ;  /* 0x800000110d0c7221 */ /* 0x000fe20000000000 */
[----:B------:R-:W-:Y:S01]  /*0560*/  FADD R15, R15, -R19 ;  /* 0x800000130f0f7221 */ /* 0x000fe20000000000 */
[----:B------:R-:W-:Y:S01]  /*0570*/  FMUL R29, R20, R29 ;  /* 0x0000001d141d7220 */ /* 0x000fe20000400000 */
[----:B------:R-:W-:Y:S01]  /*0580*/  FMUL R7, R7, R14 ;  /* 0x0000000e07077220 */ /* 0x000fe20000400000 */
[----:B----4-:R-:W-:Y:S01]  /*0590*/  FMUL R6, R6, R27 ;  /* 0x0000001b06067220 */ /* 0x010fe20000400000 */
[----:B------:R-:W-:Y:S01]  /*05a0*/  FMUL R12, R21, R12 ;  /* 0x0000000c150c7220 */ /* 0x000fe20000400000 */
[----:B---3--:R-:W-:Y:S01]  /*05b0*/  FFMA R4, R22, R29, R4 ;  /* 0x0000001d16047223 */ /* 0x008fe20000000004 */
[----:B------:R-:W-:Y:S01]  /*05c0*/  FFMA R7, R10, R7, R8 ;  /* 0x000000070a077223 */ /* 0x000fe20000000008 */
[----:B------:R-:W-:Y:S01]  /*05d0*/  FMUL R6, R6, R15 ;  /* 0x0000000f06067220 */ /* 0x000fe20000400000 */
[----:B------:R-:W-:-:S03]  /*05e0*/  FFMA R5, R23, R12, R5 ;  /* 0x0000000c17057223 */ /* 0x000fc60000000005 */
[----:B------:R-:W-:Y:S01]  /*05f0*/  FFMA R6, R11, R6, R9 ;  /* 0x000000060b067223 */ /* 0x000fe20000000009 */
[C---:B------:R-:W-:Y:S01]  /*0600*/  FSETP.GEU.AND P0, PT, R4.reuse, -R7, PT ;  /* 0x800000070400720b */ /* 0x040fe20003f0e000 */
[----:B------:R-:W-:Y:S02]  /*0610*/  FADD R4, R4, R7 ;  /* 0x0000000704047221 */ /* 0x000fe40000000000 */
[C---:B------:R-:W-:Y:S01]  /*0620*/  FADD R7, R5.reuse, R6 ;  /* 0x0000000605077221 */ /* 0x040fe20000000000 */
[----:B------:R-:W-:Y:S01]  /*0630*/  FSETP.GEU.AND P1, PT, R5, -R6, PT ;  /* 0x800000060500720b */ /* 0x000fe20003f2e000 */
[----:B0-----:R-:W-:Y:S01]  /*0640*/  IMAD.WIDE R2, R0, 0x4, R2 ;  /* 0x0000000400027825 */ /* 0x001fe200078e0202 */
[----:B------:R-:W-:Y:S02]  /*0650*/  FSEL R4, R4, RZ, P0 ;  /* 0x000000ff04047208 */ /* 0x000fe40000000000 */
[----:B------:R-:W-:-:S05]  /*0660*/  FSEL R5, R7, RZ, P1 ;  /* 0x000000ff07057208 */ /* 0x000fca0000800000 */
[----:B------:R-:W-:Y:S01]  /*0670*/  STG.E.64 desc[UR4][R2.64], R4 ;  /* 0x0000000402007986 */ /* 0x000fe2000c101b04 */
[----:B------:R-:W-:Y:S05]  /*0680*/  EXIT ;  /* 0x000000000000794d */ /* 0x000fea0003800000 */
.L_x_0:
[----:B------:R-:W-:-:S00]  /*0690*/  BRA `(.L_x_0) ;  /* 0xfffffffc00fc7947 */ /* 0x000fc0000383ffff */
[----:B------:R-:W-:-:S00]  /*06a0*/  NOP ;  /* 0x0000000000007918 */ /* 0x000fc00000000000 */
        /* <DEDUP_REMOVED lines=13> */
.L_x_1:


//--------------------- .nv.global.init           --------------------------
	.section	.nv.global.init,"aw",@progbits
.nv.global.init:
	.type		_$_str,@object
	.size		_$_str,(_$_str_$_2 - _$_str)
_$_str:
        /*0000*/ 	.byte	0x5f, 0x5f, 0x43, 0x55, 0x44, 0x41, 0x5f, 0x46, 0x54, 0x5a, 0x00
	.type		_$_str_$_2,@object
	.size		_$_str_$_2,(.L_1 - _$_str_$_2)
_$_str_$_2:
        /*000b*/ 	.byte	0x5f, 0x5f, 0x43, 0x55, 0x44, 0x41, 0x5f, 0x50, 0x52, 0x45, 0x43, 0x5f, 0x53, 0x51, 0x52, 0x54
        /*001b*/ 	.byte	0x00
.L_1:


//--------------------- .nv.constant0.triton_poi_fused__native_batch_norm_legit_no_training_add_relu_16 --------------------------
	.section	.nv.constant0.triton_poi_fused__native_batch_norm_legit_no_training_add_relu_16,"a",@progbits
	.sectionflags	@""
	.align	4
.nv.constant0.triton_poi_fused__native_batch_norm_legit_no_training_add_relu_16:
	.zero		620
